	.headerflags	@"EF_CUDA_TEXMODE_UNIFIED EF_CUDA_64BIT_ADDRESS EF_CUDA_ACCELERATORS EF_CUDA_SM90 EF_CUDA_VIRTUAL_SM(EF_CUDA_SM90)"
	.elftype	@"ET_EXEC"


//--------------------- .nv.info                  --------------------------
	.section	.nv.info,"",@"SHT_CUDA_INFO"
	.align	4


	//----- nvinfo : EIATTR_REGCOUNT
	.align		4
        /*0000*/ 	.byte	0x04, 0x2f
        /*0002*/ 	.short	(.L_3 - .L_2)
	.align		4
.L_2:
        /*0004*/ 	.word	index@(triton_poi_fused__native_batch_norm_legit_no_training_add_relu_39)
        /*0008*/ 	.word	0x00000013


	//----- nvinfo : EIATTR_MIN_STACK_SIZE
	.align		4
.L_3:
        /*000c*/ 	.byte	0x04, 0x12
        /*000e*/ 	.short	(.L_5 - .L_4)
	.align		4
.L_4:
        /*0010*/ 	.word	index@(triton_poi_fused__native_batch_norm_legit_no_training_add_relu_39)
        /*0014*/ 	.word	0x00000000


	//----- nvinfo : EIATTR_FRAME_SIZE
	.align		4
.L_5:
        /*0018*/ 	.byte	0x04, 0x11
        /*001a*/ 	.short	(.L_7 - .L_6)
	.align		4
.L_6:
        /*001c*/ 	.word	index@(triton_poi_fused__native_batch_norm_legit_no_training_add_relu_39)
        /*0020*/ 	.word	0x00000000


	//----- nvinfo : EIATTR_MIN_STACK_SIZE
	.align		4
.L_7:
        /*0024*/ 	.byte	0x04, 0x12
        /*0026*/ 	.short	(.L_9 - .L_8)
	.align		4
.L_8:
        /*0028*/ 	.word	index@(triton_poi_fused__native_batch_norm_legit_no_training_add_relu_39)
        /*002c*/ 	.word	0x00000000
.L_9:


//--------------------- .nv.info.triton_poi_fused__native_batch_norm_legit_no_training_add_relu_39 --------------------------
	.section	.nv.info.triton_poi_fused__native_batch_norm_legit_no_training_add_relu_39,"",@"SHT_CUDA_INFO"
	.sectionflags	@""
	.align	4


	//----- nvinfo : EIATTR_CUDA_API_VERSION
	.align		4
        /*0000*/ 	.byte	0x04, 0x37
        /*0002*/ 	.short	(.L_11 - .L_10)
.L_10:
        /*0004*/ 	.word	0x0000007c


	//----- nvinfo : EIATTR_KPARAM_INFO
	.align		4
.L_11:
        /*0008*/ 	.byte	0x04, 0x17
        /*000a*/ 	.short	(.L_13 - .L_12)
.L_12:
        /*000c*/ 	.word	0x00000000
        /*0010*/ 	.short	0x0007
        /*0012*/ 	.short	0x0038
        /*0014*/ 	.byte	0x00, 0xf0, 0x11, 0x00


	//----- nvinfo : EIATTR_KPARAM_INFO
	.align		4
.L_13:
        /*0018*/ 	.byte	0x04, 0x17
        /*001a*/ 	.short	(.L_15 - .L_14)
.L_14:
        /*001c*/ 	.word	0x00000000
        /*0020*/ 	.short	0x0006
        /*0022*/ 	.short	0x0030
        /*0024*/ 	.byte	0x00, 0xf4, 0x21, 0x00


	//----- nvinfo : EIATTR_KPARAM_INFO
	.align		4
.L_15:
        /*0028*/ 	.byte	0x04, 0x17
        /*002a*/ 	.short	(.L_17 - .L_16)
.L_16:
        /*002c*/ 	.word	0x00000000
        /*0030*/ 	.short	0x0005
        /*0032*/ 	.short	0x0028
        /*0034*/ 	.byte	0x00, 0xf4, 0x21, 0x00


	//----- nvinfo : EIATTR_KPARAM_INFO
	.align		4
.L_17:
        /*0038*/ 	.byte	0x04, 0x17
        /*003a*/ 	.short	(.L_19 - .L_18)
.L_18:
        /*003c*/ 	.word	0x00000000
        /*0040*/ 	.short	0x0004
        /*0042*/ 	.short	0x0020
        /*0044*/ 	.byte	0x00, 0xf4, 0x21, 0x00


	//----- nvinfo : EIATTR_KPARAM_INFO
	.align		4
.L_19:
        /*0048*/ 	.byte	0x04, 0x17
        /*004a*/ 	.short	(.L_21 - .L_20)
.L_20:
        /*004c*/ 	.word	0x00000000
        /*0050*/ 	.short	0x0003
        /*0052*/ 	.short	0x0018
        /*0054*/ 	.byte	0x00, 0xf4, 0x21, 0x00


	//----- nvinfo : EIATTR_KPARAM_INFO
	.align		4
.L_21:
        /*0058*/ 	.byte	0x04, 0x17
        /*005a*/ 	.short	(.L_23 - .L_22)
.L_22:
        /*005c*/ 	.word	0x00000000
        /*0060*/ 	.short	0x0002
        /*0062*/ 	.short	0x0010
        /*0064*/ 	.byte	0x00, 0xf4, 0x21, 0x00


	//----- nvinfo : EIATTR_KPARAM_INFO
	.align		4
.L_23:
        /*0068*/ 	.byte	0x04, 0x17
        /*006a*/ 	.short	(.L_25 - .L_24)
.L_24:
        /*006c*/ 	.word	0x00000000
        /*0070*/ 	.short	0x0001
        /*0072*/ 	.short	0x0008
        /*0074*/ 	.byte	0x00, 0xf4, 0x21, 0x00


	//----- nvinfo : EIATTR_KPARAM_INFO
	.align		4
.L_25:
        /*0078*/ 	.byte	0x04, 0x17
        /*007a*/ 	.short	(.L_27 - .L_26)
.L_26:
        /*007c*/ 	.word	0x00000000
        /*0080*/ 	.short	0x0000
        /*0082*/ 	.short	0x0000
        /*0084*/ 	.byte	0x00, 0xf4, 0x21, 0x00


	//----- nvinfo : EIATTR_SPARSE_MMA_MASK
	.align		4
.L_27:
        /*0088*/ 	.byte	0x03, 0x50
        /*008a*/ 	.short	0x0000


	//----- nvinfo : EIATTR_MAXREG_COUNT
	.align		4
        /*008c*/ 	.byte	0x03, 0x1b
        /*008e*/ 	.short	0x00ff


	//----- nvinfo : EIATTR_EXIT_INSTR_OFFSETS
	.align		4
        /*0090*/ 	.byte	0x04, 0x1c
        /*0092*/ 	.short	(.L_29 - .L_28)


	//   ....[0]....
.L_28:
        /*0094*/ 	.word	0x00000310


	//----- nvinfo : EIATTR_REQNTID
	.align		4
.L_29:
        /*0098*/ 	.byte	0x04, 0x10
        /*009a*/ 	.short	(.L_31 - .L_30)
.L_30:
        /*009c*/ 	.word	0x00000080
        /*00a0*/ 	.word	0x00000001
        /*00a4*/ 	.word	0x00000001


	//----- nvinfo : EIATTR_CBANK_PARAM_SIZE
	.align		4
.L_31:
        /*00a8*/ 	.byte	0x03, 0x19
        /*00aa*/ 	.short	0x003c


	//----- nvinfo : EIATTR_PARAM_CBANK
	.align		4
        /*00ac*/ 	.byte	0x04, 0x0a
        /*00ae*/ 	.short	(.L_33 - .L_32)
	.align		4
.L_32:
        /*00b0*/ 	.word	index@(.nv.constant0.triton_poi_fused__native_batch_norm_legit_no_training_add_relu_39)
        /*00b4*/ 	.short	0x0210
        /*00b6*/ 	.short	0x003c


	//----- nvinfo : EIATTR_SW_WAR
	.align		4
.L_33:
        /*00b8*/ 	.byte	0x04, 0x36
        /*00ba*/ 	.short	(.L_35 - .L_34)
.L_34:
        /*00bc*/ 	.word	0x00000008
.L_35:


//--------------------- .nv.callgraph             --------------------------
	.section	.nv.callgraph,"",@"SHT_CUDA_CALLGRAPH"
	.align	4
	.sectionentsize	8
	.align		4
        /*0000*/ 	.word	0x00000000
	.align		4
        /*0004*/ 	.word	0xffffffff
	.align		4
        /*0008*/ 	.word	0x00000000
	.align		4
        /*000c*/ 	.word	0xfffffffe
	.align		4
        /*0010*/ 	.word	0x00000000
	.align		4
        /*0014*/ 	.word	0xfffffffd
	.align		4
        /*0018*/ 	.word	0x00000000
	.align		4
        /*001c*/ 	.word	0xfffffffc


//--------------------- .nv.constant4             --------------------------
	.section	.nv.constant4,"a",@progbits
	.align	8
	.align		8
.nv.constant4:
        /*0000*/ 	.dword	_$_str
	.align		8
        /*0008*/ 	.dword	_$_str_$_2


//--------------------- .text.triton_poi_fused__native_batch_norm_legit_no_training_add_relu_39 --------------------------
	.section	.text.triton_poi_fused__native_batch_norm_legit_no_training_add_relu_39,"ax",@progbits
	.align	128
        .global         triton_poi_fused__native_batch_norm_legit_no_training_add_relu_39
        .type           triton_poi_fused__native_batch_norm_legit_no_training_add_relu_39,@function
        .size           triton_poi_fused__native_batch_norm_legit_no_training_add_relu_39,(.L_x_1 - triton_poi_fused__native_batch_norm_legit_no_training_add_relu_39)
        .other          triton_poi_fused__native_batch_norm_legit_no_training_add_relu_39,@"STO_CUDA_ENTRY STV_DEFAULT"
triton_poi_fused__native_batch_norm_legit_no_training_add_relu_39:
.text.triton_poi_fused__native_batch_norm_legit_no_training_add_relu_39:
[----:B------:R-:W-:Y:S01]  /*0000*/  LDC R1, c[0x0][0x28] ;  /* 0x00000a00ff017b82 */ /* 0x000fe20000000800 */
[----:B------:R-:W1:Y:S07]  /*0010*/  S2R R0, SR_TID.X ;  /* 0x0000000000007919 */ /* 0x000e6e0000002100 */
[----:B------:R-:W2:Y:S01]  /*0020*/  LDC.64 R8, c[0x0][0x220] ;  /* 0x00008800ff087b82 */ /* 0x000ea20000000a00 */
[----:B------:R-:W-:Y:S01]  /*0030*/  ULDC.64 UR4, c[0x0][0x208] ;  /* 0x0000820000047ab9 */ /* 0x000fe20000000a00 */
[----:B------:R-:W3:Y:S06]  /*0040*/  S2R R3, SR_CTAID.X ;  /* 0x0000000000037919 */ /* 0x000eec0000002500 */
[----:B------:R-:W4:Y:S08]  /*0050*/  LDC.64 R6, c[0x0][0x218] ;  /* 0x00008600ff067b82 */ /* 0x000f300000000a00 */
[----:B------:R-:W5:Y:S08]  /*0060*/  LDC.64 R4, c[0x0][0x210] ;  /* 0x00008400ff047b82 */ /* 0x000f700000000a00 */
[----:B------:R-:W5:Y:S01]  /*0070*/  LDC.64 R10, c[0x0][0x228] ;  /* 0x00008a00ff0a7b82 */ /* 0x000f620000000a00 */
[----:B-1----:R-:W-:-:S07]  /*0080*/  LOP3.LUT R0, R0, 0x7f, RZ, 0xc0, !PT ;  /* 0x0000007f00007812 */ /* 0x002fce00078ec0ff */
[----:B------:R-:W1:Y:S01]  /*0090*/  LDC.64 R12, c[0x0][0x230] ;  /* 0x00008c00ff0c7b82 */ /* 0x000e620000000a00 */
[----:B---3--:R-:W-:Y:S02]  /*00a0*/  SHF.R.S32.HI R2, RZ, 0x18, R3 ;  /* 0x00000018ff027819 */ /* 0x008fe40000011403 */
[----:B------:R-:W-:Y:S02]  /*00b0*/  LEA R0, R3, R0, 0x7 ;  /* 0x0000000003007211 */ /* 0x000fe400078e38ff */
[----:B------:R-:W-:-:S04]  /*00c0*/  SGXT R3, R2, 0x1 ;  /* 0x000000010203781a */ /* 0x000fc80000000200 */
[----:B------:R-:W-:-:S04]  /*00d0*/  LEA.HI R3, R3, R0, RZ, 0x8 ;  /* 0x0000000003037211 */ /* 0x000fc800078f40ff */
[----:B------:R-:W-:-:S04]  /*00e0*/  LOP3.LUT R3, R3, 0xffffff00, RZ, 0xc0, !PT ;  /* 0xffffff0003037812 */ /* 0x000fc800078ec0ff */
[----:B------:R-:W-:Y:S02]  /*00f0*/  IADD3 R15, R0, -R3, RZ ;  /* 0x80000003000f7210 */ /* 0x000fe40007ffe0ff */
[----:B------:R-:W3:Y:S03]  /*0100*/  LDC.64 R2, c[0x0][0x238] ;  /* 0x00008e00ff027b82 */ /* 0x000ee60000000a00 */
[----:B--2---:R-:W-:-:S05]  /*0110*/  IMAD.WIDE R8, R15, 0x4, R8 ;  /* 0x000000040f087825 */ /* 0x004fca00078e0208 */
[----:B------:R1:W2:Y:S01]  /*0120*/  LDG.E.EL R16, desc[UR4][R8.64] ;  /* 0x0000000408107981 */ /* 0x0002a2000c2e1900 */
[----:B----4-:R-:W-:-:S04]  /*0130*/  IMAD.WIDE R6, R15, 0x4, R6 ;  /* 0x000000040f067825 */ /* 0x010fc800078e0206 */
[C---:B-----5:R-:W-:Y:S02]  /*0140*/  IMAD.WIDE R4, R0.reuse, 0x4, R4 ;  /* 0x0000000400047825 */ /* 0x060fe400078e0204 */
[----:B------:R-:W4:Y:S02]  /*0150*/  LDG.E.EL R7, desc[UR4][R6.64] ;  /* 0x0000000406077981 */ /* 0x000f24000c2e1900 */
[C---:B0-----:R-:W-:Y:S02]  /*0160*/  IMAD.WIDE R10, R15.reuse, 0x4, R10 ;  /* 0x000000040f0a7825 */ /* 0x041fe400078e020a */
[----:B------:R0:W4:Y:S02]  /*0170*/  LDG.E R14, desc[UR4][R4.64] ;  /* 0x00000004040e7981 */ /* 0x000124000c1e1900 */
[----:B-1----:R-:W-:Y:S02]  /*0180*/  IMAD.WIDE R8, R15, 0x4, R12 ;  /* 0x000000040f087825 */ /* 0x002fe400078e020c */
[----:B------:R1:W5:Y:S02]  /*0190*/  LDG.E.EL R10, desc[UR4][R10.64] ;  /* 0x000000040a0a7981 */ /* 0x000364000c2e1900 */
[----:B---3--:R-:W-:-:S02]  /*01a0*/  IMAD.WIDE R2, R0, 0x4, R2 ;  /* 0x0000000400027825 */ /* 0x008fc400078e0202 */
[----:B------:R-:W5:Y:S01]  /*01b0*/  LDG.E.EL R9, desc[UR4][R8.64] ;  /* 0x0000000408097981 */ /* 0x000f62000c2e1900 */
[----:B0-----:R-:W0:Y:S03]  /*01c0*/  LDC.64 R4, c[0x0][0x240] ;  /* 0x00009000ff047b82 */ /* 0x001e260000000a00 */
[----:B------:R-:W3:Y:S01]  /*01d0*/  LDG.E R2, desc[UR4][R2.64] ;  /* 0x0000000402027981 */ /* 0x000ee2000c1e1900 */
[----:B-1----:R-:W-:Y:S01]  /*01e0*/  HFMA2.MMA R11, -RZ, RZ, 1.625, 0 ;  /* 0x3e800000ff0b7435 */ /* 0x002fe200000001ff */
[----:B--2---:R-:W-:-:S04]  /*01f0*/  FADD R16, R16, 9.9999997473787516356e-06 ;  /* 0x3727c5ac10107421 */ /* 0x004fc80000000000 */
[----:B------:R-:W1:Y:S02]  /*0200*/  MUFU.SQRT R12, R16 ;  /* 0x00000010000c7308 */ /* 0x000e640000002000 */
[C---:B-1----:R-:W-:Y:S02]  /*0210*/  FSETP.GT.AND P0, PT, R12.reuse, 8.50705917302346158658e+37, PT ;  /* 0x7e8000000c00780b */ /* 0x042fe40003f04000 */
[----:B------:R-:W-:-:S11]  /*0220*/  FSETP.GEU.AND P1, PT, R12, 1.175494350822287508e-38, PT ;  /* 0x008000000c00780b */ /* 0x000fd60003f2e000 */
[----:B------:R-:W-:-:S04]  /*0230*/  @P0 FMUL R12, R12, 0.25 ;  /* 0x3e8000000c0c0820 */ /* 0x000fc80000400000 */
[----:B------:R-:W-:-:S06]  /*0240*/  @!P1 FMUL R12, R12, 16777216 ;  /* 0x4b8000000c0c9820 */ /* 0x000fcc0000400000 */
[----:B------:R-:W1:Y:S01]  /*0250*/  MUFU.RCP R12, R12 ;  /* 0x0000000c000c7308 */ /* 0x000e620000001000 */
[----:B------:R-:W-:Y:S01]  /*0260*/  FSEL R11, R11, 1, P0 ;  /* 0x3f8000000b0b7808 */ /* 0x000fe20000000000 */
[----:B----4-:R-:W-:-:S04]  /*0270*/  FADD R7, R14, -R7 ;  /* 0x800000070e077221 */ /* 0x010fc80000000000 */
[----:B------:R-:W-:-:S04]  /*0280*/  @!P1 FMUL R11, R11, 16777216 ;  /* 0x4b8000000b0b9820 */ /* 0x000fc80000400000 */
[----:B-1----:R-:W-:-:S04]  /*0290*/  FMUL R6, R12, R11 ;  /* 0x0000000b0c067220 */ /* 0x002fc80000400000 */
[----:B------:R-:W-:-:S04]  /*02a0*/  FMUL R6, R7, R6 ;  /* 0x0000000607067220 */ /* 0x000fc80000400000 */
[----:B-----5:R-:W-:-:S04]  /*02b0*/  FFMA R9, R10, R6, R9 ;  /* 0x000000060a097223 */ /* 0x020fc80000000009 */
[----:B---3--:R-:W-:Y:S01]  /*02c0*/  FADD R6, R2, R9 ;  /* 0x0000000902067221 */ /* 0x008fe20000000000 */
[----:B------:R-:W-:Y:S01]  /*02d0*/  FSETP.GEU.AND P0, PT, R9, -R2, PT ;  /* 0x800000020900720b */ /* 0x000fe20003f0e000 */
[----:B0-----:R-:W-:-:S03]  /*02e0*/  IMAD.WIDE R2, R0, 0x4, R4 ;  /* 0x0000000400027825 */ /* 0x001fc600078e0204 */
[----:B------:R-:W-:-:S05]  /*02f0*/  FSEL R5, R6, RZ, P0 ;  /* 0x000000ff06057208 */ /* 0x000fca0000000000 */
[----:B------:R-:W-:Y:S01]  /*0300*/  STG.E desc[UR4][R2.64], R5 ;  /* 0x0000000502007986 */ /* 0x000fe2000c101904 */
[----:B------:R-:W-:Y:S05]  /*0310*/  EXIT ;  /* 0x000000000000794d */ /* 0x000fea0003800000 */
.L_x_0:
[----:B------:R-:W-:-:S00]  /*0320*/  BRA `(.L_x_0) ;  /* 0xfffffffc00fc7947 */ /* 0x000fc0000383ffff */
[----:B------:R-:W-:-:S00]  /*0330*/  NOP ;  /* 0x0000000000007918 */ /* 0x000fc00000000000 */
        /* <DEDUP_REMOVED lines=12> */
.L_x_1:


//--------------------- .nv.global.init           --------------------------
	.section	.nv.global.init,"aw",@progbits
.nv.global.init:
	.type		_$_str,@object
	.size		_$_str,(_$_str_$_2 - _$_str)
_$_str:
        /*0000*/ 	.byte	0x5f, 0x5f, 0x43, 0x55, 0x44, 0x41, 0x5f, 0x46, 0x54, 0x5a, 0x00
	.type		_$_str_$_2,@object
	.size		_$_str_$_2,(.L_1 - _$_str_$_2)
_$_str_$_2:
        /*000b*/ 	.byte	0x5f, 0x5f, 0x43, 0x55, 0x44, 0x41, 0x5f, 0x50, 0x52, 0x45, 0x43, 0x5f, 0x53, 0x51, 0x52, 0x54
        /*001b*/ 	.byte	0x00
.L_1:


//--------------------- .nv.constant0.triton_poi_fused__native_batch_norm_legit_no_training_add_relu_39 --------------------------
	.section	.nv.constant0.triton_poi_fused__native_batch_norm_legit_no_training_add_relu_39,"a",@progbits
	.sectionflags	@""
	.align	4
.nv.constant0.triton_poi_fused__native_batch_norm_legit_no_training_add_relu_39:
	.zero		588
